	.headerflags	@"EF_CUDA_TEXMODE_UNIFIED EF_CUDA_64BIT_ADDRESS EF_CUDA_ACCELERATORS EF_CUDA_SM90 EF_CUDA_VIRTUAL_SM(EF_CUDA_SM90)"
	.elftype	@"ET_EXEC"


//--------------------- .nv.info                  --------------------------
	.section	.nv.info,"",@"SHT_CUDA_INFO"
	.align	4


	//----- nvinfo : EIATTR_REGCOUNT
	.align		4
        /*0000*/ 	.byte	0x04, 0x2f
        /*0002*/ 	.short	(.L_3 - .L_2)
	.align		4
.L_2:
        /*0004*/ 	.word	index@(triton_poi_fused__native_batch_norm_legit_no_training_add_relu_18)
        /*0008*/ 	.word	0x00000020


	//----- nvinfo : EIATTR_MIN_STACK_SIZE
	.align		4
.L_3:
        /*000c*/ 	.byte	0x04, 0x12
        /*000e*/ 	.short	(.L_5 - .L_4)
	.align		4
.L_4:
        /*0010*/ 	.word	index@(triton_poi_fused__native_batch_norm_legit_no_training_add_relu_18)
        /*0014*/ 	.word	0x00000000


	//----- nvinfo : EIATTR_FRAME_SIZE
	.align		4
.L_5:
        /*0018*/ 	.byte	0x04, 0x11
        /*001a*/ 	.short	(.L_7 - .L_6)
	.align		4
.L_6:
        /*001c*/ 	.word	index@(triton_poi_fused__native_batch_norm_legit_no_training_add_relu_18)
        /*0020*/ 	.word	0x00000000


	//----- nvinfo : EIATTR_MIN_STACK_SIZE
	.align		4
.L_7:
        /*0024*/ 	.byte	0x04, 0x12
        /*0026*/ 	.short	(.L_9 - .L_8)
	.align		4
.L_8:
        /*0028*/ 	.word	index@(triton_poi_fused__native_batch_norm_legit_no_training_add_relu_18)
        /*002c*/ 	.word	0x00000000
.L_9:


//--------------------- .nv.info.triton_poi_fused__native_batch_norm_legit_no_training_add_relu_18 --------------------------
	.section	.nv.info.triton_poi_fused__native_batch_norm_legit_no_training_add_relu_18,"",@"SHT_CUDA_INFO"
	.sectionflags	@""
	.align	4


	//----- nvinfo : EIATTR_CUDA_API_VERSION
	.align		4
        /*0000*/ 	.byte	0x04, 0x37
        /*0002*/ 	.short	(.L_11 - .L_10)
.L_10:
        /*0004*/ 	.word	0x0000007c


	//----- nvinfo : EIATTR_KPARAM_INFO
	.align		4
.L_11:
        /*0008*/ 	.byte	0x04, 0x17
        /*000a*/ 	.short	(.L_13 - .L_12)
.L_12:
        /*000c*/ 	.word	0x00000000
        /*0010*/ 	.short	0x000b
        /*0012*/ 	.short	0x0058
        /*0014*/ 	.byte	0x00, 0xf0, 0x11, 0x00


	//----- nvinfo : EIATTR_KPARAM_INFO
	.align		4
.L_13:
        /*0018*/ 	.byte	0x04, 0x17
        /*001a*/ 	.short	(.L_15 - .L_14)
.L_14:
        /*001c*/ 	.word	0x00000000
        /*0020*/ 	.short	0x000a
        /*0022*/ 	.short	0x0050
        /*0024*/ 	.byte	0x00, 0xf4, 0x21, 0x00


	//----- nvinfo : EIATTR_KPARAM_INFO
	.align		4
.L_15:
        /*0028*/ 	.byte	0x04, 0x17
        /*002a*/ 	.short	(.L_17 - .L_16)
.L_16:
        /*002c*/ 	.word	0x00000000
        /*0030*/ 	.short	0x0009
        /*0032*/ 	.short	0x0048
        /*0034*/ 	.byte	0x00, 0xf4, 0x21, 0x00


	//----- nvinfo : EIATTR_KPARAM_INFO
	.align		4
.L_17:
        /*0038*/ 	.byte	0x04, 0x17
        /*003a*/ 	.short	(.L_19 - .L_18)
.L_18:
        /*003c*/ 	.word	0x00000000
        /*0040*/ 	.short	0x0008
        /*0042*/ 	.short	0x0040
        /*0044*/ 	.byte	0x00, 0xf4, 0x21, 0x00


	//----- nvinfo : EIATTR_KPARAM_INFO
	.align		4
.L_19:
        /*0048*/ 	.byte	0x04, 0x17
        /*004a*/ 	.short	(.L_21 - .L_20)
.L_20:
        /*004c*/ 	.word	0x00000000
        /*0050*/ 	.short	0x0007
        /*0052*/ 	.short	0x0038
        /*0054*/ 	.byte	0x00, 0xf4, 0x21, 0x00


	//----- nvinfo : EIATTR_KPARAM_INFO
	.align		4
.L_21:
        /*0058*/ 	.byte	0x04, 0x17
        /*005a*/ 	.short	(.L_23 - .L_22)
.L_22:
        /*005c*/ 	.word	0x00000000
        /*0060*/ 	.short	0x0006
        /*0062*/ 	.short	0x0030
        /*0064*/ 	.byte	0x00, 0xf4, 0x21, 0x00


	//----- nvinfo : EIATTR_KPARAM_INFO
	.align		4
.L_23:
        /*0068*/ 	.byte	0x04, 0x17
        /*006a*/ 	.short	(.L_25 - .L_24)
.L_24:
        /*006c*/ 	.word	0x00000000
        /*0070*/ 	.short	0x0005
        /*0072*/ 	.short	0x0028
        /*0074*/ 	.byte	0x00, 0xf4, 0x21, 0x00


	//----- nvinfo : EIATTR_KPARAM_INFO
	.align		4
.L_25:
        /*0078*/ 	.byte	0x04, 0x17
        /*007a*/ 	.short	(.L_27 - .L_26)
.L_26:
        /*007c*/ 	.word	0x00000000
        /*0080*/ 	.short	0x0004
        /*0082*/ 	.short	0x0020
        /*0084*/ 	.byte	0x00, 0xf4, 0x21, 0x00


	//----- nvinfo : EIATTR_KPARAM_INFO
	.align		4
.L_27:
        /*0088*/ 	.byte	0x04, 0x17
        /*008a*/ 	.short	(.L_29 - .L_28)
.L_28:
        /*008c*/ 	.word	0x00000000
        /*0090*/ 	.short	0x0003
        /*0092*/ 	.short	0x0018
        /*0094*/ 	.byte	0x00, 0xf4, 0x21, 0x00


	//----- nvinfo : EIATTR_KPARAM_INFO
	.align		4
.L_29:
        /*0098*/ 	.byte	0x04, 0x17
        /*009a*/ 	.short	(.L_31 - .L_30)
.L_30:
        /*009c*/ 	.word	0x00000000
        /*00a0*/ 	.short	0x0002
        /*00a2*/ 	.short	0x0010
        /*00a4*/ 	.byte	0x00, 0xf4, 0x21, 0x00


	//----- nvinfo : EIATTR_KPARAM_INFO
	.align		4
.L_31:
        /*00a8*/ 	.byte	0x04, 0x17
        /*00aa*/ 	.short	(.L_33 - .L_32)
.L_32:
        /*00ac*/ 	.word	0x00000000
        /*00b0*/ 	.short	0x0001
        /*00b2*/ 	.short	0x0008
        /*00b4*/ 	.byte	0x00, 0xf4, 0x21, 0x00


	//----- nvinfo : EIATTR_KPARAM_INFO
	.align		4
.L_33:
        /*00b8*/ 	.byte	0x04, 0x17
        /*00ba*/ 	.short	(.L_35 - .L_34)
.L_34:
        /*00bc*/ 	.word	0x00000000
        /*00c0*/ 	.short	0x0000
        /*00c2*/ 	.short	0x0000
        /*00c4*/ 	.byte	0x00, 0xf4, 0x21, 0x00


	//----- nvinfo : EIATTR_SPARSE_MMA_MASK
	.align		4
.L_35:
        /*00c8*/ 	.byte	0x03, 0x50
        /*00ca*/ 	.short	0x0000


	//----- nvinfo : EIATTR_MAXREG_COUNT
	.align		4
        /*00cc*/ 	.byte	0x03, 0x1b
        /*00ce*/ 	.short	0x00ff


	//----- nvinfo : EIATTR_EXIT_INSTR_OFFSETS
	.align		4
        /*00d0*/ 	.byte	0x04, 0x1c
        /*00d2*/ 	.short	(.L_37 - .L_36)


	//   ....[0]....
.L_36:
        /*00d4*/ 	.word	0x00000680


	//----- nvinfo : EIATTR_REQNTID
	.align		4
.L_37:
        /*00d8*/ 	.byte	0x04, 0x10
        /*00da*/ 	.short	(.L_39 - .L_38)
.L_38:
        /*00dc*/ 	.word	0x00000080
        /*00e0*/ 	.word	0x00000001
        /*00e4*/ 	.word	0x00000001


	//----- nvinfo : EIATTR_CBANK_PARAM_SIZE
	.align		4
.L_39:
        /*00e8*/ 	.byte	0x03, 0x19
        /*00ea*/ 	.short	0x005c


	//----- nvinfo : EIATTR_PARAM_CBANK
	.align		4
        /*00ec*/ 	.byte	0x04, 0x0a
        /*00ee*/ 	.short	(.L_41 - .L_40)
	.align		4
.L_40:
        /*00f0*/ 	.word	index@(.nv.constant0.triton_poi_fused__native_batch_norm_legit_no_training_add_relu_18)
        /*00f4*/ 	.short	0x0210
        /*00f6*/ 	.short	0x005c


	//----- nvinfo : EIATTR_SW_WAR
	.align		4
.L_41:
        /*00f8*/ 	.byte	0x04, 0x36
        /*00fa*/ 	.short	(.L_43 - .L_42)
.L_42:
        /*00fc*/ 	.word	0x00000008
.L_43:


//--------------------- .nv.callgraph             --------------------------
	.section	.nv.callgraph,"",@"SHT_CUDA_CALLGRAPH"
	.align	4
	.sectionentsize	8
	.align		4
        /*0000*/ 	.word	0x00000000
	.align		4
        /*0004*/ 	.word	0xffffffff
	.align		4
        /*0008*/ 	.word	0x00000000
	.align		4
        /*000c*/ 	.word	0xfffffffe
	.align		4
        /*0010*/ 	.word	0x00000000
	.align		4
        /*0014*/ 	.word	0xfffffffd
	.align		4
        /*0018*/ 	.word	0x00000000
	.align		4
        /*001c*/ 	.word	0xfffffffc


//--------------------- .nv.constant4             --------------------------
	.section	.nv.constant4,"a",@progbits
	.align	8
	.align		8
.nv.constant4:
        /*0000*/ 	.dword	_$_str
	.align		8
        /*0008*/ 	.dword	_$_str_$_2


//--------------------- .text.triton_poi_fused__native_batch_norm_legit_no_training_add_relu_18 --------------------------
	.section	.text.triton_poi_fused__native_batch_norm_legit_no_training_add_relu_18,"ax",@progbits
	.align	128
        .global         triton_poi_fused__native_batch_norm_legit_no_training_add_relu_18
        .type           triton_poi_fused__native_batch_norm_legit_no_training_add_relu_18,@function
        .size           triton_poi_fused__native_batch_norm_legit_no_training_add_relu_18,(.L_x_1 - triton_poi_fused__native_batch_norm_legit_no_training_add_relu_18)
        .other          triton_poi_fused__native_batch_norm_legit_no_training_add_relu_18,@"STO_CUDA_ENTRY STV_DEFAULT"
triton_poi_fused__native_batch_norm_legit_no_training_add_relu_18:
.text.triton_poi_fused__native_batch_norm_legit_no_training_add_relu_18:
[----:B------:R-:W-:Y:S01]  /*0000*/  LDC R1, c[0x0][0x28] ;  /* 0x00000a00ff017b82 */ /* 0x000fe20000000800 */
[----:B------:R-:W1:Y:S07]  /*0010*/  S2R R0, SR_TID.X ;  /* 0x0000000000007919 */ /* 0x000e6e0000002100 */
[----:B------:R-:W2:Y:S01]  /*0020*/  LDC.64 R6, c[0x0][0x228] ;  /* 0x00008a00ff067b82 */ /* 0x000ea20000000a00 */
[----:B------:R-:W-:Y:S01]  /*0030*/  ULDC.64 UR4, c[0x0][0x208] ;  /* 0x0000820000047ab9 */ /* 0x000fe20000000a00 */
[----:B------:R-:W3:Y:S06]  /*0040*/  S2R R5, SR_CTAID.X ;  /* 0x0000000000057919 */ /* 0x000eec0000002500 */
[----:B------:R-:W4:Y:S08]  /*0050*/  LDC.64 R12, c[0x0][0x218] ;  /* 0x00008600ff0c7b82 */ /* 0x000f300000000a00 */
[----:B------:R-:W5:Y:S08]  /*0060*/  LDC.64 R14, c[0x0][0x240] ;  /* 0x00009000ff0e7b82 */ /* 0x000f700000000a00 */
[----:B------:R-:W4:Y:S01]  /*0070*/  LDC.64 R16, c[0x0][0x220] ;  /* 0x00008800ff107b82 */ /* 0x000f220000000a00 */
[----:B-1----:R-:W-:-:S07]  /*0080*/  SHF.L.U32 R0, R0, 0x1, RZ ;  /* 0x0000000100007819 */ /* 0x002fce00000006ff */
[----:B------:R-:W1:Y:S01]  /*0090*/  LDC.64 R18, c[0x0][0x248] ;  /* 0x00009200ff127b82 */ /* 0x000e620000000a00 */
[----:B---3--:R-:W-:Y:S02]  /*00a0*/  SHF.R.S32.HI R3, RZ, 0x17, R5 ;  /* 0x00000017ff037819 */ /* 0x008fe40000011405 */
[----:B------:R-:W-:Y:S02]  /*00b0*/  LOP3.LUT R0, R0, 0xfe, RZ, 0xc0, !PT ;  /* 0x000000fe00007812 */ /* 0x000fe400078ec0ff */
[----:B------:R-:W-:-:S03]  /*00c0*/  SGXT R3, R3, 0x1 ;  /* 0x000000010303781a */ /* 0x000fc60000000200 */
[----:B------:R-:W3:Y:S01]  /*00d0*/  LDC.64 R8, c[0x0][0x238] ;  /* 0x00008e00ff087b82 */ /* 0x000ee20000000a00 */
[----:B------:R-:W-:-:S04]  /*00e0*/  LEA R0, R5, R0, 0x8 ;  /* 0x0000000005007211 */ /* 0x000fc800078e40ff */
[----:B------:R-:W-:-:S03]  /*00f0*/  LEA.HI R4, R3, R0, RZ, 0xa ;  /* 0x0000000003047211 */ /* 0x000fc600078f50ff */
[----:B------:R-:W1:Y:S01]  /*0100*/  LDC.64 R2, c[0x0][0x250] ;  /* 0x00009400ff027b82 */ /* 0x000e620000000a00 */
[----:B------:R-:W-:-:S04]  /*0110*/  LOP3.LUT R21, R4, 0xfffffc00, RZ, 0xc0, !PT ;  /* 0xfffffc0004157812 */ /* 0x000fc800078ec0ff */
[----:B------:R-:W-:-:S03]  /*0120*/  IADD3 R21, R0, -R21, RZ ;  /* 0x8000001500157210 */ /* 0x000fc60007ffe0ff */
[----:B------:R-:W3:Y:S02]  /*0130*/  LDC.64 R22, c[0x0][0x230] ;  /* 0x00008c00ff167b82 */ /* 0x000ee40000000a00 */
[----:B--2---:R-:W-:-:S06]  /*0140*/  IMAD.WIDE R6, R21, 0x4, R6 ;  /* 0x0000000415067825 */ /* 0x004fcc00078e0206 */
[----:B------:R-:W2:Y:S01]  /*0150*/  LDG.E.EL.64 R6, desc[UR4][R6.64] ;  /* 0x0000000406067981 */ /* 0x000ea2000c2e1b00 */
[----:B------:R-:W3:Y:S01]  /*0160*/  LDC.64 R10, c[0x0][0x258] ;  /* 0x00009600ff0a7b82 */ /* 0x000ee20000000a00 */
[----:B01----:R-:W-:-:S07]  /*0170*/  IMAD.WIDE R2, R21, 0x4, R2 ;  /* 0x0000000415027825 */ /* 0x003fce00078e0202 */
[----:B------:R-:W0:Y:S01]  /*0180*/  LDC.64 R4, c[0x0][0x260] ;  /* 0x00009800ff047b82 */ /* 0x000e220000000a00 */
[----:B------:R-:W2:Y:S01]  /*0190*/  LDG.E.EL.64 R2, desc[UR4][R2.64] ;  /* 0x0000000402027981 */ /* 0x000ea2000c2e1b00 */
[----:B----4-:R-:W-:-:S04]  /*01a0*/  IMAD.WIDE R12, R0, 0x4, R12 ;  /* 0x00000004000c7825 */ /* 0x010fc800078e020c */
[----:B-----5:R-:W-:Y:S02]  /*01b0*/  IMAD.WIDE R14, R0, 0x4, R14 ;  /* 0x00000004000e7825 */ /* 0x020fe400078e020e */
[----:B------:R-:W4:Y:S02]  /*01c0*/  LDG.E.64 R12, desc[UR4][R12.64] ;  /* 0x000000040c0c7981 */ /* 0x000f24000c1e1b00 */
[C---:B------:R-:W-:Y:S02]  /*01d0*/  IMAD.WIDE R16, R21.reuse, 0x4, R16 ;  /* 0x0000000415107825 */ /* 0x040fe400078e0210 */
[----:B------:R-:W5:Y:S02]  /*01e0*/  LDG.E.64 R14, desc[UR4][R14.64] ;  /* 0x000000040e0e7981 */ /* 0x000f64000c1e1b00 */
[C---:B------:R-:W-:Y:S02]  /*01f0*/  IMAD.WIDE R18, R21.reuse, 0x4, R18 ;  /* 0x0000000415127825 */ /* 0x040fe400078e0212 */
[----:B------:R-:W4:Y:S02]  /*0200*/  LDG.E.EL.64 R16, desc[UR4][R16.64] ;  /* 0x0000000410107981 */ /* 0x000f24000c2e1b00 */
[----:B---3--:R-:W-:-:S02]  /*0210*/  IMAD.WIDE R24, R21, 0x4, R8 ;  /* 0x0000000415187825 */ /* 0x008fc400078e0208 */
[----:B------:R-:W5:Y:S02]  /*0220*/  LDG.E.EL.64 R18, desc[UR4][R18.64] ;  /* 0x0000000412127981 */ /* 0x000f64000c2e1b00 */
[----:B------:R-:W-:-:S04]  /*0230*/  IMAD.WIDE R22, R21, 0x4, R22 ;  /* 0x0000000415167825 */ /* 0x000fc800078e0216 */
[C---:B------:R-:W-:Y:S02]  /*0240*/  IMAD.WIDE R10, R21.reuse, 0x4, R10 ;  /* 0x00000004150a7825 */ /* 0x040fe400078e020a */
[----:B------:R-:W3:Y:S02]  /*0250*/  LDG.E.EL.64 R22, desc[UR4][R22.64] ;  /* 0x0000000416167981 */ /* 0x000ee4000c2e1b00 */
[----:B0-----:R-:W-:Y:S02]  /*0260*/  IMAD.WIDE R8, R21, 0x4, R4 ;  /* 0x0000000415087825 */ /* 0x001fe400078e0204 */
[----:B------:R0:W3:Y:S04]  /*0270*/  LDG.E.EL.64 R4, desc[UR4][R24.64] ;  /* 0x0000000418047981 */ /* 0x0000e8000c2e1b00 */
[----:B------:R-:W3:Y:S04]  /*0280*/  LDG.E.EL.64 R10, desc[UR4][R10.64] ;  /* 0x000000040a0a7981 */ /* 0x000ee8000c2e1b00 */
[----:B------:R-:W3:Y:S01]  /*0290*/  LDG.E.EL.64 R8, desc[UR4][R8.64] ;  /* 0x0000000408087981 */ /* 0x000ee2000c2e1b00 */
[----:B--2---:R-:W-:Y:S01]  /*02a0*/  FADD R6, R6, 9.9999997473787516356e-06 ;  /* 0x3727c5ac06067421 */ /* 0x004fe20000000000 */
[----:B------:R-:W-:-:S05]  /*02b0*/  FADD R7, R7, 9.9999997473787516356e-06 ;  /* 0x3727c5ac07077421 */ /* 0x000fca0000000000 */
[----:B------:R-:W1:Y:S01]  /*02c0*/  MUFU.SQRT R6, R6 ;  /* 0x0000000600067308 */ /* 0x000e620000002000 */
[----:B------:R-:W-:Y:S01]  /*02d0*/  FADD R20, R2, 9.9999997473787516356e-06 ;  /* 0x3727c5ac02147421 */ /* 0x000fe20000000000 */
[----:B------:R-:W-:-:S06]  /*02e0*/  FADD R3, R3, 9.9999997473787516356e-06 ;  /* 0x3727c5ac03037421 */ /* 0x000fcc0000000000 */
[----:B------:R-:W2:Y:S08]  /*02f0*/  MUFU.SQRT R21, R7 ;  /* 0x0000000700157308 */ /* 0x000eb00000002000 */
[----:B------:R-:W4:Y:S01]  /*0300*/  MUFU.SQRT R26, R20 ;  /* 0x00000014001a7308 */ /* 0x000f220000002000 */
[----:B-1----:R-:W-:-:S07]  /*0310*/  FSETP.GT.AND P6, PT, R6, 8.50705917302346158658e+37, PT ;  /* 0x7e8000000600780b */ /* 0x002fce0003fc4000 */
[----:B0-----:R-:W0:Y:S01]  /*0320*/  MUFU.SQRT R25, R3 ;  /* 0x0000000300197308 */ /* 0x001e220000002000 */
[----:B------:R-:W-:Y:S01]  /*0330*/  HFMA2.MMA R2, -RZ, RZ, 1.625, 0 ;  /* 0x3e800000ff027435 */ /* 0x000fe200000001ff */
[----:B------:R-:W-:Y:S02]  /*0340*/  FSETP.GEU.AND P5, PT, R6, 1.175494350822287508e-38, PT ;  /* 0x008000000600780b */ /* 0x000fe40003fae000 */
[C---:B--2---:R-:W-:Y:S02]  /*0350*/  FSETP.GT.AND P4, PT, R21.reuse, 8.50705917302346158658e+37, PT ;  /* 0x7e8000001500780b */ /* 0x044fe40003f84000 */
[C---:B----4-:R-:W-:Y:S02]  /*0360*/  FSETP.GT.AND P3, PT, R26.reuse, 8.50705917302346158658e+37, PT ;  /* 0x7e8000001a00780b */ /* 0x050fe40003f64000 */
[----:B------:R-:W-:Y:S01]  /*0370*/  FSETP.GEU.AND P0, PT, R26, 1.175494350822287508e-38, PT ;  /* 0x008000001a00780b */ /* 0x000fe20003f0e000 */
[----:B------:R-:W-:Y:S01]  /*0380*/  @P6 FMUL R6, R6, 0.25 ;  /* 0x3e80000006066820 */ /* 0x000fe20000400000 */
[----:B------:R-:W-:-:S02]  /*0390*/  FSETP.GEU.AND P2, PT, R21, 1.175494350822287508e-38, PT ;  /* 0x008000001500780b */ /* 0x000fc40003f4e000 */
[C---:B0-----:R-:W-:Y:S02]  /*03a0*/  FSETP.GT.AND P1, PT, R25.reuse, 8.50705917302346158658e+37, PT ;  /* 0x7e8000001900780b */ /* 0x041fe40003f24000 */
[----:B------:R-:W-:Y:S02]  /*03b0*/  FSEL R3, R2, 1, P6 ;  /* 0x3f80000002037808 */ /* 0x000fe40003000000 */
[----:B------:R-:W-:Y:S01]  /*03c0*/  FSETP.GEU.AND P6, PT, R25, 1.175494350822287508e-38, PT ;  /* 0x008000001900780b */ /* 0x000fe20003fce000 */
[----:B------:R-:W-:Y:S02]  /*03d0*/  @!P5 FMUL R6, R6, 16777216 ;  /* 0x4b8000000606d820 */ /* 0x000fe40000400000 */
[----:B------:R-:W-:Y:S01]  /*03e0*/  @P3 FMUL R26, R26, 0.25 ;  /* 0x3e8000001a1a3820 */ /* 0x000fe20000400000 */
[----:B------:R-:W-:Y:S01]  /*03f0*/  @P4 FMUL R21, R21, 0.25 ;  /* 0x3e80000015154820 */ /* 0x000fe20000400000 */
[----:B------:R-:W0:Y:S02]  /*0400*/  MUFU.RCP R20, R6 ;  /* 0x0000000600147308 */ /* 0x000e240000001000 */
[----:B------:R-:W-:Y:S01]  /*0410*/  @!P0 FMUL R26, R26, 16777216 ;  /* 0x4b8000001a1a8820 */ /* 0x000fe20000400000 */
[----:B------:R-:W-:Y:S01]  /*0420*/  @!P2 FMUL R21, R21, 16777216 ;  /* 0x4b8000001515a820 */ /* 0x000fe20000400000 */
[----:B------:R-:W-:-:S04]  /*0430*/  @P1 FMUL R25, R25, 0.25 ;  /* 0x3e80000019191820 */ /* 0x000fc80000400000 */
[----:B------:R-:W-:Y:S01]  /*0440*/  @!P6 FMUL R25, R25, 16777216 ;  /* 0x4b8000001919e820 */ /* 0x000fe20000400000 */
[----:B------:R-:W1:Y:S01]  /*0450*/  MUFU.RCP R7, R26 ;  /* 0x0000001a00077308 */ /* 0x000e620000001000 */
[----:B------:R-:W-:Y:S01]  /*0460*/  @!P5 FMUL R3, R3, 16777216 ;  /* 0x4b8000000303d820 */ /* 0x000fe20000400000 */
[----:B------:R-:W-:-:S06]  /*0470*/  FSEL R28, R2, 1, P3 ;  /* 0x3f800000021c7808 */ /* 0x000fcc0001800000 */
[----:B------:R-:W2:Y:S01]  /*0480*/  MUFU.RCP R21, R21 ;  /* 0x0000001500157308 */ /* 0x000ea20000001000 */
[----:B------:R-:W-:-:S07]  /*0490*/  FSEL R24, R2, 1, P4 ;  /* 0x3f80000002187808 */ /* 0x000fce0002000000 */
[----:B------:R-:W4:Y:S01]  /*04a0*/  MUFU.RCP R6, R25 ;  /* 0x0000001900067308 */ /* 0x000f220000001000 */
[----:B------:R-:W-:Y:S01]  /*04b0*/  FSEL R27, R2, 1, P1 ;  /* 0x3f800000021b7808 */ /* 0x000fe20000800000 */
[----:B0-----:R-:W-:Y:S01]  /*04c0*/  FMUL R20, R20, R3 ;  /* 0x0000000314147220 */ /* 0x001fe20000400000 */
[----:B------:R-:W-:Y:S01]  /*04d0*/  @!P0 FMUL R28, R28, 16777216 ;  /* 0x4b8000001c1c8820 */ /* 0x000fe20000400000 */
[----:B------:R-:W0:Y:S01]  /*04e0*/  LDC.64 R2, c[0x0][0x210] ;  /* 0x00008400ff027b82 */ /* 0x000e220000000a00 */
[----:B------:R-:W-:Y:S01]  /*04f0*/  @!P2 FMUL R24, R24, 16777216 ;  /* 0x4b8000001818a820 */ /* 0x000fe20000400000 */
[----:B------:R-:W-:Y:S01]  /*0500*/  @!P6 FMUL R27, R27, 16777216 ;  /* 0x4b8000001b1be820 */ /* 0x000fe20000400000 */
[----:B-1----:R-:W-:Y:S01]  /*0510*/  FMUL R7, R7, R28 ;  /* 0x0000001c07077220 */ /* 0x002fe20000400000 */
[----:B------:R-:W-:Y:S01]  /*0520*/  FADD R29, R12, -R16 ;  /* 0x800000100c1d7221 */ /* 0x000fe20000000000 */
[----:B-----5:R-:W-:Y:S01]  /*0530*/  FADD R14, R14, -R18 ;  /* 0x800000120e0e7221 */ /* 0x020fe20000000000 */
[----:B--2---:R-:W-:Y:S01]  /*0540*/  FMUL R21, R21, R24 ;  /* 0x0000001815157220 */ /* 0x004fe20000400000 */
[----:B------:R-:W-:Y:S01]  /*0550*/  FADD R12, R13, -R17 ;  /* 0x800000110d0c7221 */ /* 0x000fe20000000000 */
[----:B------:R-:W-:Y:S01]  /*0560*/  FADD R15, R15, -R19 ;  /* 0x800000130f0f7221 */ /* 0x000fe20000000000 */
[----:B------:R-:W-:Y:S01]  /*0570*/  FMUL R29, R20, R29 ;  /* 0x0000001d141d7220 */ /* 0x000fe20000400000 */
[----:B------:R-:W-:Y:S01]  /*0580*/  FMUL R7, R7, R14 ;  /* 0x0000000e07077220 */ /* 0x000fe20000400000 */
[----:B----4-:R-:W-:Y:S01]  /*0590*/  FMUL R6, R6, R27 ;  /* 0x0000001b06067220 */ /* 0x010fe20000400000 */
[----:B------:R-:W-:Y:S01]  /*05a0*/  FMUL R12, R21, R12 ;  /* 0x0000000c150c7220 */ /* 0x000fe20000400000 */
[----:B---3--:R-:W-:Y:S01]  /*05b0*/  FFMA R4, R22, R29, R4 ;  /* 0x0000001d16047223 */ /* 0x008fe20000000004 */
[----:B------:R-:W-:Y:S01]  /*05c0*/  FFMA R7, R10, R7, R8 ;  /* 0x000000070a077223 */ /* 0x000fe20000000008 */
[----:B------:R-:W-:Y:S01]  /*05d0*/  FMUL R6, R6, R15 ;  /* 0x0000000f06067220 */ /* 0x000fe20000400000 */
[----:B------:R-:W-:-:S03]  /*05e0*/  FFMA R5, R23, R12, R5 ;  /* 0x0000000c17057223 */ /* 0x000fc60000000005 */
[----:B------:R-:W-:Y:S01]  /*05f0*/  FFMA R6, R11, R6, R9 ;  /* 0x000000060b067223 */ /* 0x000fe20000000009 */
[C---:B------:R-:W-:Y:S01]  /*0600*/  FSETP.GEU.AND P0, PT, R4.reuse, -R7, PT ;  /* 0x800000070400720b */ /* 0x040fe20003f0e000 */
[----:B------:R-:W-:Y:S02]  /*0610*/  FADD R4, R4, R7 ;  /* 0x0000000704047221 */ /* 0x000fe40000000000 */
[C---:B------:R-:W-:Y:S01]  /*0620*/  FADD R7, R5.reuse, R6 ;  /* 0x0000000605077221 */ /* 0x040fe20000000000 */
[----:B------:R-:W-:Y:S01]  /*0630*/  FSETP.GEU.AND P1, PT, R5, -R6, PT ;  /* 0x800000060500720b */ /* 0x000fe20003f2e000 */
[----:B0-----:R-:W-:Y:S01]  /*0640*/  IMAD.WIDE R2, R0, 0x4, R2 ;  /* 0x0000000400027825 */ /* 0x001fe200078e0202 */
[----:B------:R-:W-:Y:S02]  /*0650*/  FSEL R4, R4, RZ, P0 ;  /* 0x000000ff04047208 */ /* 0x000fe40000000000 */
[----:B------:R-:W-:-:S05]  /*0660*/  FSEL R5, R7, RZ, P1 ;  /* 0x000000ff07057208 */ /* 0x000fca0000800000 */
[----:B------:R-:W-:Y:S01]  /*0670*/  STG.E.64 desc[UR4][R2.64], R4 ;  /* 0x0000000402007986 */ /* 0x000fe2000c101b04 */
[----:B------:R-:W-:Y:S05]  /*0680*/  EXIT ;  /* 0x000000000000794d */ /* 0x000fea0003800000 */
.L_x_0:
[----:B------:R-:W-:-:S00]  /*0690*/  BRA `(.L_x_0) ;  /* 0xfffffffc00fc7947 */ /* 0x000fc0000383ffff */
[----:B------:R-:W-:-:S00]  /*06a0*/  NOP ;  /* 0x0000000000007918 */ /* 0x000fc00000000000 */
        /* <DEDUP_REMOVED lines=13> */
.L_x_1:


//--------------------- .nv.global.init           --------------------------
	.section	.nv.global.init,"aw",@progbits
.nv.global.init:
	.type		_$_str,@object
	.size		_$_str,(_$_str_$_2 - _$_str)
_$_str:
        /*0000*/ 	.byte	0x5f, 0x5f, 0x43, 0x55, 0x44, 0x41, 0x5f, 0x46, 0x54, 0x5a, 0x00
	.type		_$_str_$_2,@object
	.size		_$_str_$_2,(.L_1 - _$_str_$_2)
_$_str_$_2:
        /*000b*/ 	.byte	0x5f, 0x5f, 0x43, 0x55, 0x44, 0x41, 0x5f, 0x50, 0x52, 0x45, 0x43, 0x5f, 0x53, 0x51, 0x52, 0x54
        /*001b*/ 	.byte	0x00
.L_1:


//--------------------- .nv.constant0.triton_poi_fused__native_batch_norm_legit_no_training_add_relu_18 --------------------------
	.section	.nv.constant0.triton_poi_fused__native_batch_norm_legit_no_training_add_relu_18,"a",@progbits
	.sectionflags	@""
	.align	4
.nv.constant0.triton_poi_fused__native_batch_norm_legit_no_training_add_relu_18:
	.zero		620
